//
// Generated by NVIDIA NVVM Compiler
//
// Compiler Build ID: CL-36424714
// Cuda compilation tools, release 13.0, V13.0.88
// Based on NVVM 20.0.0
//

.version 9.0
.target sm_100
.address_size 64

	// .globl	_Z26fft16_shared_memory_kernelPK6float2PS_i
.const .align 8 .b8 fft16_twiddles[64] = {0, 0, 128, 63, 0, 0, 0, 0, 102, 131, 108, 63, 7, 239, 195, 190, 247, 4, 53, 63, 247, 4, 53, 191, 7, 239, 195, 62, 102, 131, 108, 191, 0, 0, 0, 0, 0, 0, 128, 191, 7, 239, 195, 190, 102, 131, 108, 191, 247, 4, 53, 191, 247, 4, 53, 191, 102, 131, 108, 191, 7, 239, 195, 190};
// _ZZ26fft16_shared_memory_kernelPK6float2PS_iE11shared_data has been demoted
// _ZZ26fft16_shared_memory_kernelPK6float2PS_iE15shared_twiddles has been demoted

.visible .entry _Z26fft16_shared_memory_kernelPK6float2PS_i(
	.param .u64 .ptr .align 1 _Z26fft16_shared_memory_kernelPK6float2PS_i_param_0,
	.param .u64 .ptr .align 1 _Z26fft16_shared_memory_kernelPK6float2PS_i_param_1,
	.param .u32 _Z26fft16_shared_memory_kernelPK6float2PS_i_param_2
)
{
	.reg .pred 	%p<9>;
	.reg .b32 	%r<23>;
	.reg .b32 	%f<67>;
	.reg .b64 	%rd<12>;
	// demoted variable
	.shared .align 8 .b8 _ZZ26fft16_shared_memory_kernelPK6float2PS_iE11shared_data[128];
	// demoted variable
	.shared .align 8 .b8 _ZZ26fft16_shared_memory_kernelPK6float2PS_iE15shared_twiddles[64];
	ld.param.u64 	%rd1, [_Z26fft16_shared_memory_kernelPK6float2PS_i_param_0];
	ld.param.u64 	%rd2, [_Z26fft16_shared_memory_kernelPK6float2PS_i_param_1];
	ld.param.u32 	%r5, [_Z26fft16_shared_memory_kernelPK6float2PS_i_param_2];
	mov.u32 	%r6, %ctaid.x;
	mov.u32 	%r7, %ntid.x;
	mov.u32 	%r1, %tid.x;
	mad.lo.s32 	%r2, %r6, %r7, %r1;
	setp.ge.s32 	%p1, %r2, %r5;
	@%p1 bra 	$L__BB0_15;
	setp.gt.u32 	%p2, %r1, 7;
	shl.b32 	%r8, %r1, 3;
	mov.u32 	%r9, _ZZ26fft16_shared_memory_kernelPK6float2PS_iE15shared_twiddles;
	add.s32 	%r3, %r9, %r8;
	@%p2 bra 	$L__BB0_3;
	mul.wide.u32 	%rd3, %r1, 8;
	mov.u64 	%rd4, fft16_twiddles;
	add.s64 	%rd5, %rd4, %rd3;
	ld.const.v2.f32 	{%f1, %f2}, [%rd5];
	st.shared.v2.f32 	[%r3], {%f1, %f2};
$L__BB0_3:
	bar.sync 	0;
	setp.gt.u32 	%p3, %r1, 15;
	mov.u32 	%r11, _ZZ26fft16_shared_memory_kernelPK6float2PS_iE11shared_data;
	add.s32 	%r4, %r11, %r8;
	@%p3 bra 	$L__BB0_5;
	shl.b32 	%r12, %r2, 4;
	cvta.to.global.u64 	%rd6, %rd1;
	mul.wide.s32 	%rd7, %r12, 8;
	add.s64 	%rd8, %rd6, %rd7;
	ld.global.v2.f32 	{%f3, %f4}, [%rd8];
	st.shared.v2.f32 	[%r4], {%f3, %f4};
$L__BB0_5:
	setp.gt.u32 	%p4, %r1, 7;
	bar.sync 	0;
	@%p4 bra 	$L__BB0_7;
	ld.shared.v2.f32 	{%f5, %f6}, [_ZZ26fft16_shared_memory_kernelPK6float2PS_iE15shared_twiddles];
	ld.shared.v2.f32 	{%f7, %f8}, [%r4];
	ld.shared.v2.f32 	{%f9, %f10}, [%r4+64];
	mul.f32 	%f11, %f5, %f9;
	mul.f32 	%f12, %f6, %f10;
	sub.f32 	%f13, %f11, %f12;
	mul.f32 	%f14, %f5, %f10;
	fma.rn.f32 	%f15, %f6, %f9, %f14;
	add.f32 	%f16, %f7, %f13;
	add.f32 	%f17, %f8, %f15;
	st.shared.v2.f32 	[%r4], {%f16, %f17};
	sub.f32 	%f18, %f7, %f13;
	sub.f32 	%f19, %f8, %f15;
	st.shared.v2.f32 	[%r4+64], {%f18, %f19};
$L__BB0_7:
	setp.gt.u32 	%p5, %r1, 7;
	bar.sync 	0;
	@%p5 bra 	$L__BB0_9;
	shl.b32 	%r13, %r1, 5;
	and.b32  	%r14, %r13, 32;
	add.s32 	%r16, %r9, %r14;
	ld.shared.v2.f32 	{%f20, %f21}, [%r16];
	ld.shared.v2.f32 	{%f22, %f23}, [%r4];
	ld.shared.v2.f32 	{%f24, %f25}, [%r4+32];
	mul.f32 	%f26, %f20, %f24;
	mul.f32 	%f27, %f21, %f25;
	sub.f32 	%f28, %f26, %f27;
	mul.f32 	%f29, %f20, %f25;
	fma.rn.f32 	%f30, %f21, %f24, %f29;
	add.f32 	%f31, %f22, %f28;
	add.f32 	%f32, %f23, %f30;
	st.shared.v2.f32 	[%r4], {%f31, %f32};
	sub.f32 	%f33, %f22, %f28;
	sub.f32 	%f34, %f23, %f30;
	st.shared.v2.f32 	[%r4+32], {%f33, %f34};
$L__BB0_9:
	setp.gt.u32 	%p6, %r1, 7;
	bar.sync 	0;
	@%p6 bra 	$L__BB0_11;
	shl.b32 	%r17, %r1, 4;
	and.b32  	%r18, %r17, 48;
	add.s32 	%r20, %r9, %r18;
	ld.shared.v2.f32 	{%f35, %f36}, [%r20];
	ld.shared.v2.f32 	{%f37, %f38}, [%r4];
	ld.shared.v2.f32 	{%f39, %f40}, [%r4+16];
	mul.f32 	%f41, %f35, %f39;
	mul.f32 	%f42, %f36, %f40;
	sub.f32 	%f43, %f41, %f42;
	mul.f32 	%f44, %f35, %f40;
	fma.rn.f32 	%f45, %f36, %f39, %f44;
	add.f32 	%f46, %f37, %f43;
	add.f32 	%f47, %f38, %f45;
	st.shared.v2.f32 	[%r4], {%f46, %f47};
	sub.f32 	%f48, %f37, %f43;
	sub.f32 	%f49, %f38, %f45;
	st.shared.v2.f32 	[%r4+16], {%f48, %f49};
$L__BB0_11:
	setp.gt.u32 	%p7, %r1, 7;
	bar.sync 	0;
	@%p7 bra 	$L__BB0_13;
	ld.shared.v2.f32 	{%f50, %f51}, [%r3];
	ld.shared.v2.f32 	{%f52, %f53}, [%r4];
	ld.shared.v2.f32 	{%f54, %f55}, [%r4+8];
	mul.f32 	%f56, %f50, %f54;
	mul.f32 	%f57, %f51, %f55;
	sub.f32 	%f58, %f56, %f57;
	mul.f32 	%f59, %f50, %f55;
	fma.rn.f32 	%f60, %f51, %f54, %f59;
	add.f32 	%f61, %f52, %f58;
	add.f32 	%f62, %f53, %f60;
	st.shared.v2.f32 	[%r4], {%f61, %f62};
	sub.f32 	%f63, %f52, %f58;
	sub.f32 	%f64, %f53, %f60;
	st.shared.v2.f32 	[%r4+8], {%f63, %f64};
$L__BB0_13:
	setp.gt.u32 	%p8, %r1, 15;
	bar.sync 	0;
	@%p8 bra 	$L__BB0_15;
	shl.b32 	%r21, %r2, 4;
	add.s32 	%r22, %r21, %r1;
	cvta.to.global.u64 	%rd9, %rd2;
	mul.wide.s32 	%rd10, %r22, 8;
	add.s64 	%rd11, %rd9, %rd10;
	ld.shared.v2.f32 	{%f65, %f66}, [%r4];
	st.global.v2.f32 	[%rd11], {%f65, %f66};
$L__BB0_15:
	ret;

}


// ===== COMPILED SASS (sm_100) =====

	.target	sm_100

	.elftype	@"ET_EXEC"


//--------------------- .note.nv.tkinfo           --------------------------
	.section	.note.nv.tkinfo,"",@"SHT_NOTE"
	.sectionflags	@"SHF_NOTE_NV_TKINFO"
	.tkinfo
        /*0018*/ 	.word	0x00000002
        /*0030*/ 	.string	""
        /*0030*/ 	.string	"ptxas"
        /*0030*/ 	.string	"Cuda compilation tools, release 13.0, V13.0.88"
        /*0030*/ 	.string	"Build cuda_13.0.r13.0/compiler.36424714_0"
        /*0030*/ 	.string	"-arch sm_100 -m 64 "



//--------------------- .note.nv.cuinfo           --------------------------
	.section	.note.nv.cuinfo,"",@"SHT_NOTE"
	.sectionflags	@"SHF_NOTE_NV_CUINFO"
        /*0018*/ 	.short	0x0002
        /*001a*/ 	.short	0x0064
        /*001c*/ 	.short	0x0082
	.zero		2


//--------------------- .nv.info                  --------------------------
	.section	.nv.info,"",@"SHT_CUDA_INFO"
	.align	4


	//----- nvinfo : EIATTR_REGCOUNT
	.align		4
        /*0000*/ 	.byte	0x04, 0x2f
        /*0002*/ 	.short	(.L_2 - .L_1)
	.align		4
.L_1:
        /*0004*/ 	.word	index@(_Z26fft16_shared_memory_kernelPK6float2PS_i)
        /*0008*/ 	.word	0x0000000f


	//----- nvinfo : EIATTR_FRAME_SIZE
	.align		4
.L_2:
        /*000c*/ 	.byte	0x04, 0x11
        /*000e*/ 	.short	(.L_4 - .L_3)
	.align		4
.L_3:
        /*0010*/ 	.word	index@(_Z26fft16_shared_memory_kernelPK6float2PS_i)
        /*0014*/ 	.word	0x00000000


	//----- nvinfo : EIATTR_MIN_STACK_SIZE
	.align		4
.L_4:
        /*0018*/ 	.byte	0x04, 0x12
        /*001a*/ 	.short	(.L_6 - .L_5)
	.align		4
.L_5:
        /*001c*/ 	.word	index@(_Z26fft16_shared_memory_kernelPK6float2PS_i)
        /*0020*/ 	.word	0x00000000
.L_6:


//--------------------- .nv.compat                --------------------------
	.section	.nv.compat,"",@"SHT_CUDA_COMPAT_INFO"
	.align	4
        /*0000*/ 	.byte	0x02, 0x09, 0x00, 0x00, 0x02, 0x02, 0x01, 0x00, 0x02, 0x05, 0x05, 0x00, 0x03, 0x07, 0x01, 0x01
        /*0010*/ 	.byte	0x02, 0x03, 0x00, 0x00, 0x02, 0x06, 0x01, 0x00, 0x04, 0x0b, 0x08, 0x00, 0x09, 0x00, 0x00, 0x00
        /*0020*/ 	.byte	0x00, 0x00, 0x00, 0x00


//--------------------- .nv.info._Z26fft16_shared_memory_kernelPK6float2PS_i --------------------------
	.section	.nv.info._Z26fft16_shared_memory_kernelPK6float2PS_i,"",@"SHT_CUDA_INFO"
	.sectionflags	@""
	.align	4


	//----- nvinfo : EIATTR_CUDA_API_VERSION
	.align		4
        /*0000*/ 	.byte	0x04, 0x37
        /*0002*/ 	.short	(.L_8 - .L_7)
.L_7:
        /*0004*/ 	.word	0x00000082


	//----- nvinfo : EIATTR_KPARAM_INFO
	.align		4
.L_8:
        /*0008*/ 	.byte	0x04, 0x17
        /*000a*/ 	.short	(.L_10 - .L_9)
.L_9:
        /*000c*/ 	.word	0x00000000
        /*0010*/ 	.short	0x0002
        /*0012*/ 	.short	0x0010
        /*0014*/ 	.byte	0x00, 0xf0, 0x11, 0x00


	//----- nvinfo : EIATTR_KPARAM_INFO
	.align		4
.L_10:
        /*0018*/ 	.byte	0x04, 0x17
        /*001a*/ 	.short	(.L_12 - .L_11)
.L_11:
        /*001c*/ 	.word	0x00000000
        /*0020*/ 	.short	0x0001
        /*0022*/ 	.short	0x0008
        /*0024*/ 	.byte	0x00, 0xf5, 0x21, 0x00


	//----- nvinfo : EIATTR_KPARAM_INFO
	.align		4
.L_12:
        /*0028*/ 	.byte	0x04, 0x17
        /*002a*/ 	.short	(.L_14 - .L_13)
.L_13:
        /*002c*/ 	.word	0x00000000
        /*0030*/ 	.short	0x0000
        /*0032*/ 	.short	0x0000
        /*0034*/ 	.byte	0x00, 0xf5, 0x21, 0x00


	//----- nvinfo : EIATTR_SPARSE_MMA_MASK
	.align		4
.L_14:
        /*0038*/ 	.byte	0x03, 0x50
        /*003a*/ 	.short	0x0000


	//----- nvinfo : EIATTR_MAXREG_COUNT
	.align		4
        /*003c*/ 	.byte	0x03, 0x1b
        /*003e*/ 	.short	0x00ff


	//----- nvinfo : EIATTR_NUM_BARRIERS
	.align		4
        /*0040*/ 	.byte	0x02, 0x4c
        /*0042*/ 	.byte	0x01
	.zero		1


	//----- nvinfo : EIATTR_MERCURY_ISA_VERSION
	.align		4
        /*0044*/ 	.byte	0x03, 0x5f
        /*0046*/ 	.short	0x0101


	//----- nvinfo : EIATTR_VRC_CTA_INIT_COUNT
	.align		4
        /*0048*/ 	.byte	0x02, 0x4a
	.zero		1
	.zero		1


	//----- nvinfo : EIATTR_EXIT_INSTR_OFFSETS
	.align		4
        /*004c*/ 	.byte	0x04, 0x1c
        /*004e*/ 	.short	(.L_16 - .L_15)


	//   ....[0]....
.L_15:
        /*0050*/ 	.word	0x00000070


	//   ....[1]....
        /*0054*/ 	.word	0x00000670


	//   ....[2]....
        /*0058*/ 	.word	0x000006d0


	//----- nvinfo : EIATTR_CRS_STACK_SIZE
	.align		4
.L_16:
        /*005c*/ 	.byte	0x04, 0x1e
        /*005e*/ 	.short	(.L_18 - .L_17)
.L_17:
        /*0060*/ 	.word	0x00000000


	//----- nvinfo : EIATTR_CBANK_PARAM_SIZE
	.align		4
.L_18:
        /*0064*/ 	.byte	0x03, 0x19
        /*0066*/ 	.short	0x0014


	//----- nvinfo : EIATTR_PARAM_CBANK
	.align		4
        /*0068*/ 	.byte	0x04, 0x0a
        /*006a*/ 	.short	(.L_20 - .L_19)
	.align		4
.L_19:
        /*006c*/ 	.word	index@(.nv.constant0._Z26fft16_shared_memory_kernelPK6float2PS_i)
        /*0070*/ 	.short	0x0380
        /*0072*/ 	.short	0x0014


	//----- nvinfo : EIATTR_SW_WAR
	.align		4
.L_20:
        /*0074*/ 	.byte	0x04, 0x36
        /*0076*/ 	.short	(.L_22 - .L_21)
.L_21:
        /*0078*/ 	.word	0x00000008
.L_22:


//--------------------- .nv.callgraph             --------------------------
	.section	.nv.callgraph,"",@"SHT_CUDA_CALLGRAPH"
	.align	4
	.sectionentsize	8
	.align		4
        /*0000*/ 	.word	0x00000000
	.align		4
        /*0004*/ 	.word	0xffffffff
	.align		4
        /*0008*/ 	.word	0x00000000
	.align		4
        /*000c*/ 	.word	0xfffffffe
	.align		4
        /*0010*/ 	.word	0x00000000
	.align		4
        /*0014*/ 	.word	0xfffffffd
	.align		4
        /*0018*/ 	.word	0x00000000
	.align		4
        /*001c*/ 	.word	0xfffffffc


//--------------------- .nv.constant3             --------------------------
	.section	.nv.constant3,"a",@progbits
	.align	8
.nv.constant3:
	.type		fft16_twiddles,@object
	.size		fft16_twiddles,(.L_0 - fft16_twiddles)
fft16_twiddles:
        /*0000*/ 	.byte	0x00, 0x00, 0x80, 0x3f, 0x00, 0x00, 0x00, 0x00, 0x66, 0x83, 0x6c, 0x3f, 0x07, 0xef, 0xc3, 0xbe
        /*0010*/ 	.byte	0xf7, 0x04, 0x35, 0x3f, 0xf7, 0x04, 0x35, 0xbf, 0x07, 0xef, 0xc3, 0x3e, 0x66, 0x83, 0x6c, 0xbf
        /*0020*/ 	.byte	0x00, 0x00, 0x00, 0x00, 0x00, 0x00, 0x80, 0xbf, 0x07, 0xef, 0xc3, 0xbe, 0x66, 0x83, 0x6c, 0xbf
        /*0030*/ 	.byte	0xf7, 0x04, 0x35, 0xbf, 0xf7, 0x04, 0x35, 0xbf, 0x66, 0x83, 0x6c, 0xbf, 0x07, 0xef, 0xc3, 0xbe
.L_0:


//--------------------- .text._Z26fft16_shared_memory_kernelPK6float2PS_i --------------------------
	.section	.text._Z26fft16_shared_memory_kernelPK6float2PS_i,"ax",@progbits
	.align	128
        .global         _Z26fft16_shared_memory_kernelPK6float2PS_i
        .type           _Z26fft16_shared_memory_kernelPK6float2PS_i,@function
        .size           _Z26fft16_shared_memory_kernelPK6float2PS_i,(.L_x_11 - _Z26fft16_shared_memory_kernelPK6float2PS_i)
        .other          _Z26fft16_shared_memory_kernelPK6float2PS_i,@"STO_CUDA_ENTRY STV_DEFAULT"
_Z26fft16_shared_memory_kernelPK6float2PS_i:
.text._Z26fft16_shared_memory_kernelPK6float2PS_i:
[----:B------:R-:W-:Y:S01]  /*0000*/  LDC R1, c[0x0][0x37c] ;  /* 0x0000df00ff017b82 */ /* 0x000fe20000000800 */
[----:B------:R-:W0:Y:S07]  /*0010*/  S2R R0, SR_TID.X ;  /* 0x0000000000007919 */ /* 0x000e2e0000002100 */
[----:B------:R-:W0:Y:S01]  /*0020*/  S2UR UR4, SR_CTAID.X ;  /* 0x00000000000479c3 */ /* 0x000e220000002500 */
[----:B------:R-:W1:Y:S07]  /*0030*/  LDCU UR5, c[0x0][0x390] ;  /* 0x00007200ff0577ac */ /* 0x000e6e0008000800 */
[----:B------:R-:W0:Y:S02]  /*0040*/  LDC R3, c[0x0][0x360] ;  /* 0x0000d800ff037b82 */ /* 0x000e240000000800 */
[----:B0-----:R-:W-:-:S05]  /*0050*/  IMAD R3, R3, UR4, R0 ;  /* 0x0000000403037c24 */ /* 0x001fca000f8e0200 */
[----:B-1----:R-:W-:-:S13]  /*0060*/  ISETP.GE.AND P0, PT, R3, UR5, PT ;  /* 0x0000000503007c0c */ /* 0x002fda000bf06270 */
[----:B------:R-:W-:Y:S05]  /*0070*/  @P0 EXIT ;  /* 0x000000000000094d */ /* 0x000fea0003800000 */
[C---:B------:R-:W-:Y:S01]  /*0080*/  ISETP.GT.U32.AND P0, PT, R0.reuse, 0x7, PT ;  /* 0x000000070000780c */ /* 0x040fe20003f04070 */
[----:B------:R-:W0:Y:S01]  /*0090*/  S2UR UR6, SR_CgaCtaId ;  /* 0x00000000000679c3 */ /* 0x000e220000008800 */
[----:B------:R-:W-:Y:S01]  /*00a0*/  UMOV UR4, 0x400 ;  /* 0x0000040000047882 */ /* 0x000fe20000000000 */
[C---:B------:R-:W-:Y:S01]  /*00b0*/  ISETP.GT.U32.AND P1, PT, R0.reuse, 0xf, PT ;  /* 0x0000000f0000780c */ /* 0x040fe20003f24070 */
[----:B------:R-:W-:Y:S01]  /*00c0*/  UIADD3 UR5, UPT, UPT, UR4, 0x80, URZ ;  /* 0x0000008004057890 */ /* 0x000fe2000fffe0ff */
[----:B------:R-:W-:Y:S08]  /*00d0*/  BSSY.RECONVERGENT B0, `(.L_x_0) ;  /* 0x0000010000007945 */ /* 0x000ff00003800200 */
[----:B------:R-:W-:-:S04]  /*00e0*/  @!P0 SHF.L.U32 R5, R0, 0x3, RZ ;  /* 0x0000000300058819 */ /* 0x000fc800000006ff */
[----:B------:R-:W1:Y:S01]  /*00f0*/  @!P0 LDC.64 R6, c[0x3][R5] ;  /* 0x00c0000005068b82 */ /* 0x000e620000000a00 */
[----:B0-----:R-:W-:Y:S02]  /*0100*/  ULEA UR5, UR6, UR5, 0x18 ;  /* 0x0000000506057291 */ /* 0x001fe4000f8ec0ff */
[----:B------:R-:W-:Y:S01]  /*0110*/  ULEA UR4, UR6, UR4, 0x18 ;  /* 0x0000000406047291 */ /* 0x000fe2000f8ec0ff */
[----:B------:R-:W0:Y:S03]  /*0120*/  LDCU.64 UR6, c[0x0][0x358] ;  /* 0x00006b00ff0677ac */ /* 0x000e260008000a00 */
[C---:B------:R-:W-:Y:S02]  /*0130*/  LEA R2, R0.reuse, UR5, 0x3 ;  /* 0x0000000500027c11 */ /* 0x040fe4000f8e18ff */
[----:B------:R-:W-:-:S03]  /*0140*/  LEA R4, R0, UR4, 0x3 ;  /* 0x0000000400047c11 */ /* 0x000fc6000f8e18ff */
[----:B-1----:R1:W-:Y:S01]  /*0150*/  @!P0 STS.64 [R2], R6 ;  /* 0x0000000602008388 */ /* 0x0023e20000000a00 */
[----:B------:R-:W-:Y:S06]  /*0160*/  BAR.SYNC.DEFER_BLOCKING 0x0 ;  /* 0x0000000000007b1d */ /* 0x000fec0000010000 */
[----:B0-----:R-:W-:Y:S05]  /*0170*/  @P1 BRA `(.L_x_1) ;  /* 0x0000000000141947 */ /* 0x001fea0003800000 */
[----:B-1----:R-:W0:Y:S01]  /*0180*/  LDC.64 R6, c[0x0][0x380] ;  /* 0x0000e000ff067b82 */ /* 0x002e220000000a00 */
[----:B------:R-:W-:-:S05]  /*0190*/  SHF.L.U32 R5, R3, 0x4, RZ ;  /* 0x0000000403057819 */ /* 0x000fca00000006ff */
[----:B0-----:R-:W-:-:S06]  /*01a0*/  IMAD.WIDE R6, R5, 0x8, R6 ;  /* 0x0000000805067825 */ /* 0x001fcc00078e0206 */
[----:B------:R-:W2:Y:S04]  /*01b0*/  LDG.E.64 R6, desc[UR6][R6.64] ;  /* 0x0000000606067981 */ /* 0x000ea8000c1e1b00 */
[----:B--2---:R0:W-:Y:S02]  /*01c0*/  STS.64 [R4], R6 ;  /* 0x0000000604007388 */ /* 0x0041e40000000a00 */
.L_x_1:
[----:B------:R-:W-:Y:S05]  /*01d0*/  BSYNC.RECONVERGENT B0 ;  /* 0x0000000000007941 */ /* 0x000fea0003800200 */
.L_x_0:
[----:B------:R-:W-:Y:S06]  /*01e0*/  BAR.SYNC.DEFER_BLOCKING 0x0 ;  /* 0x0000000000007b1d */ /* 0x000fec0000010000 */
[----:B------:R-:W-:Y:S04]  /*01f0*/  BSSY.RECONVERGENT B0, `(.L_x_2) ;  /* 0x000000f000007945 */ /* 0x000fe80003800200 */
[----:B------:R-:W-:Y:S05]  /*0200*/  @P0 BRA `(.L_x_3) ;  /* 0x0000000000340947 */ /* 0x000fea0003800000 */
[----:B01----:R-:W-:Y:S04]  /*0210*/  LDS.64 R6, [UR4+0x80] ;  /* 0x00008004ff067984 */ /* 0x003fe80008000a00 */
[----:B------:R-:W0:Y:S04]  /*0220*/  LDS.64 R10, [R4+0x40] ;  /* 0x00004000040a7984 */ /* 0x000e280000000a00 */
[----:B------:R-:W1:Y:S01]  /*0230*/  LDS.64 R8, [R4] ;  /* 0x0000000004087984 */ /* 0x000e620000000a00 */
[-C--:B0-----:R-:W-:Y:S01]  /*0240*/  FMUL R12, R6, R11.reuse ;  /* 0x0000000b060c7220 */ /* 0x081fe20000400000 */
[----:B------:R-:W-:-:S03]  /*0250*/  FMUL R11, R7, R11 ;  /* 0x0000000b070b7220 */ /* 0x000fc60000400000 */
[-C--:B------:R-:W-:Y:S01]  /*0260*/  FFMA R12, R7, R10.reuse, R12 ;  /* 0x0000000a070c7223 */ /* 0x080fe2000000000c */
[----:B------:R-:W-:-:S03]  /*0270*/  FFMA R11, R6, R10, -R11 ;  /* 0x0000000a060b7223 */ /* 0x000fc6000000080b */
[C-C-:B-1----:R-:W-:Y:S01]  /*0280*/  FADD R7, R9.reuse, R12.reuse ;  /* 0x0000000c09077221 */ /* 0x142fe20000000000 */
[C-C-:B------:R-:W-:Y:S01]  /*0290*/  FADD R6, R8.reuse, R11.reuse ;  /* 0x0000000b08067221 */ /* 0x140fe20000000000 */
[----:B------:R-:W-:Y:S01]  /*02a0*/  FADD R9, R9, -R12 ;  /* 0x8000000c09097221 */ /* 0x000fe20000000000 */
[----:B------:R-:W-:-:S03]  /*02b0*/  FADD R8, R8, -R11 ;  /* 0x8000000b08087221 */ /* 0x000fc60000000000 */
[----:B------:R2:W-:Y:S04]  /*02c0*/  STS.64 [R4], R6 ;  /* 0x0000000604007388 */ /* 0x0005e80000000a00 */
[----:B------:R2:W-:Y:S02]  /*02d0*/  STS.64 [R4+0x40], R8 ;  /* 0x0000400804007388 */ /* 0x0005e40000000a00 */
.L_x_3:
[----:B------:R-:W-:Y:S05]  /*02e0*/  BSYNC.RECONVERGENT B0 ;  /* 0x0000000000007941 */ /* 0x000fea0003800200 */
.L_x_2:
[----:B------:R-:W-:Y:S06]  /*02f0*/  BAR.SYNC.DEFER_BLOCKING 0x0 ;  /* 0x0000000000007b1d */ /* 0x000fec0000010000 */
[----:B------:R-:W-:Y:S04]  /*0300*/  BSSY.RECONVERGENT B0, `(.L_x_4) ;  /* 0x0000011000007945 */ /* 0x000fe80003800200 */
[----:B------:R-:W-:Y:S05]  /*0310*/  @P0 BRA `(.L_x_5) ;  /* 0x00000000003c0947 */ /* 0x000fea0003800000 */
[----:B------:R-:W-:Y:S01]  /*0320*/  SHF.L.U32 R5, R0, 0x5, RZ ;  /* 0x0000000500057819 */ /* 0x000fe200000006ff */
[----:B------:R-:W-:Y:S03]  /*0330*/  LDS.64 R10, [R4+0x20] ;  /* 0x00002000040a7984 */ /* 0x000fe60000000a00 */
[----:B------:R-:W-:Y:S01]  /*0340*/  LOP3.LUT R5, R5, 0x20, RZ, 0xc0, !PT ;  /* 0x0000002005057812 */ /* 0x000fe200078ec0ff */
[----:B--2---:R-:W-:Y:S04]  /*0350*/  LDS.64 R8, [R4] ;  /* 0x0000000004087984 */ /* 0x004fe80000000a00 */
[----:B01----:R-:W0:Y:S02]  /*0360*/  LDS.64 R6, [R5+UR5] ;  /* 0x0000000505067984 */ /* 0x003e240008000a00 */
[-C--:B0-----:R-:W-:Y:S01]  /*0370*/  FMUL R12, R6, R11.reuse ;  /* 0x0000000b060c7220 */ /* 0x081fe20000400000 */
[----:B------:R-:W-:-:S03]  /*0380*/  FMUL R11, R7, R11 ;  /* 0x0000000b070b7220 */ /* 0x000fc60000400000 */
[-C--:B------:R-:W-:Y:S01]  /*0390*/  FFMA R12, R7, R10.reuse, R12 ;  /* 0x0000000a070c7223 */ /* 0x080fe2000000000c */
[----:B------:R-:W-:-:S03]  /*03a0*/  FFMA R11, R6, R10, -R11 ;  /* 0x0000000a060b7223 */ /* 0x000fc6000000080b */
[C-C-:B------:R-:W-:Y:S01]  /*03b0*/  FADD R7, R9.reuse, R12.reuse ;  /* 0x0000000c09077221 */ /* 0x140fe20000000000 */
[C-C-:B------:R-:W-:Y:S01]  /*03c0*/  FADD R6, R8.reuse, R11.reuse ;  /* 0x0000000b08067221 */ /* 0x140fe20000000000 */
[----:B------:R-:W-:Y:S01]  /*03d0*/  FADD R9, R9, -R12 ;  /* 0x8000000c09097221 */ /* 0x000fe20000000000 */
[----:B------:R-:W-:-:S03]  /*03e0*/  FADD R8, R8, -R11 ;  /* 0x8000000b08087221 */ /* 0x000fc60000000000 */
[----:B------:R3:W-:Y:S04]  /*03f0*/  STS.64 [R4], R6 ;  /* 0x0000000604007388 */ /* 0x0007e80000000a00 */
[----:B------:R3:W-:Y:S02]  /*0400*/  STS.64 [R4+0x20], R8 ;  /* 0x0000200804007388 */ /* 0x0007e40000000a00 */
.L_x_5:
[----:B------:R-:W-:Y:S05]  /*0410*/  BSYNC.RECONVERGENT B0 ;  /* 0x0000000000007941 */ /* 0x000fea0003800200 */
.L_x_4:
[----:B------:R-:W-:Y:S06]  /*0420*/  BAR.SYNC.DEFER_BLOCKING 0x0 ;  /* 0x0000000000007b1d */ /* 0x000fec0000010000 */
[----:B------:R-:W-:Y:S04]  /*0430*/  BSSY.RECONVERGENT B0, `(.L_x_6) ;  /* 0x0000011000007945 */ /* 0x000fe80003800200 */
[----:B------:R-:W-:Y:S05]  /*0440*/  @P0 BRA `(.L_x_7) ;  /* 0x00000000003c0947 */ /* 0x000fea0003800000 */
[----:B------:R-:W-:Y:S01]  /*0450*/  SHF.L.U32 R5, R0, 0x4, RZ ;  /* 0x0000000400057819 */ /* 0x000fe200000006ff */
[----:B------:R-:W-:Y:S03]  /*0460*/  LDS.64 R10, [R4+0x10] ;  /* 0x00001000040a7984 */ /* 0x000fe60000000a00 */
[----:B------:R-:W-:Y:S01]  /*0470*/  LOP3.LUT R5, R5, 0x30, RZ, 0xc0, !PT ;  /* 0x0000003005057812 */ /* 0x000fe200078ec0ff */
[----:B--23--:R-:W-:Y:S04]  /*0480*/  LDS.64 R8, [R4] ;  /* 0x0000000004087984 */ /* 0x00cfe80000000a00 */
        /* <DEDUP_REMOVED lines=11> */
.L_x_7:
[----:B------:R-:W-:Y:S05]  /*0540*/  BSYNC.RECONVERGENT B0 ;  /* 0x0000000000007941 */ /* 0x000fea0003800200 */
.L_x_6:
[----:B------:R-:W-:Y:S06]  /*0550*/  BAR.SYNC.DEFER_BLOCKING 0x0 ;  /* 0x0000000000007b1d */ /* 0x000fec0000010000 */
[----:B------:R-:W-:Y:S04]  /*0560*/  BSSY.RECONVERGENT B0, `(.L_x_8) ;  /* 0x000000f000007945 */ /* 0x000fe80003800200 */
[----:B------:R-:W-:Y:S05]  /*0570*/  @P0 BRA `(.L_x_9) ;  /* 0x0000000000340947 */ /* 0x000fea0003800000 */
[----:B01234-:R-:W-:Y:S04]  /*0580*/  LDS.64 R6, [R2] ;  /* 0x0000000002067984 */ /* 0x01ffe80000000a00 */
        /* <DEDUP_REMOVED lines=12> */
.L_x_9:
[----:B------:R-:W-:Y:S05]  /*0650*/  BSYNC.RECONVERGENT B0 ;  /* 0x0000000000007941 */ /* 0x000fea0003800200 */
.L_x_8:
[----:B------:R-:W-:Y:S06]  /*0660*/  BAR.SYNC.DEFER_BLOCKING 0x0 ;  /* 0x0000000000007b1d */ /* 0x000fec0000010000 */
[----:B------:R-:W-:Y:S05]  /*0670*/  @P1 EXIT ;  /* 0x000000000000194d */ /* 0x000fea0003800000 */
[----:B0-234-:R-:W0:Y:S01]  /*0680*/  LDS.64 R4, [R4] ;  /* 0x0000000004047984 */ /* 0x01de220000000a00 */
[----:B-1----:R-:W1:Y:S01]  /*0690*/  LDC.64 R6, c[0x0][0x388] ;  /* 0x0000e200ff067b82 */ /* 0x002e620000000a00 */
[----:B------:R-:W-:-:S05]  /*06a0*/  LEA R3, R3, R0, 0x4 ;  /* 0x0000000003037211 */ /* 0x000fca00078e20ff */
[----:B-1----:R-:W-:-:S05]  /*06b0*/  IMAD.WIDE R2, R3, 0x8, R6 ;  /* 0x0000000803027825 */ /* 0x002fca00078e0206 */
[----:B0-----:R-:W-:Y:S01]  /*06c0*/  STG.E.64 desc[UR6][R2.64], R4 ;  /* 0x0000000402007986 */ /* 0x001fe2000c101b06 */
[----:B------:R-:W-:Y:S05]  /*06d0*/  EXIT ;  /* 0x000000000000794d */ /* 0x000fea0003800000 */
.L_x_10:
[----:B------:R-:W-:-:S00]  /*06e0*/  BRA `(.L_x_10) ;  /* 0xfffffffc00fc7947 */ /* 0x000fc0000383ffff */
[----:B------:R-:W-:-:S00]  /*06f0*/  NOP ;  /* 0x0000000000007918 */ /* 0x000fc00000000000 */
        /* <DEDUP_REMOVED lines=8> */
.L_x_11:


//--------------------- .nv.shared._Z26fft16_shared_memory_kernelPK6float2PS_i --------------------------
	.section	.nv.shared._Z26fft16_shared_memory_kernelPK6float2PS_i,"aw",@nobits
	.sectionflags	@""
	.align	8
.nv.shared._Z26fft16_shared_memory_kernelPK6float2PS_i:
	.zero		1216


//--------------------- .nv.shared.reserved.0     --------------------------
	.section	.nv.shared.reserved.0,"aw",@nobits
	.weak		__nv_reservedSMEM_offset_0_alias
	.size		__nv_reservedSMEM_offset_0_alias, 0, 64
	.other		__nv_reservedSMEM_offset_0_alias,@"STO_CUDA_RESERVED_SHARED STV_DEFAULT"
__nv_reservedSMEM_offset_0_alias:
	.zero		0
	.zero		64


//--------------------- .nv.constant0._Z26fft16_shared_memory_kernelPK6float2PS_i --------------------------
	.section	.nv.constant0._Z26fft16_shared_memory_kernelPK6float2PS_i,"a",@progbits
	.sectionflags	@""
	.align	4
.nv.constant0._Z26fft16_shared_memory_kernelPK6float2PS_i:
	.zero		916


//--------------------- SYMBOLS --------------------------

	.type		.nv.reservedSmem.offset0,@object
	.size		.nv.reservedSmem.offset0,0x4
	.type		.nv.reservedSmem.cap,@object
	.size		.nv.reservedSmem.cap,0x4
